//
// Generated by NVIDIA NVVM Compiler
//
// Compiler Build ID: CL-36424714
// Cuda compilation tools, release 13.0, V13.0.88
// Based on NVVM 20.0.0
//

.version 9.0
.target sm_100
.address_size 64

.const .align 8 .u64 _ZN34_INTERNAL_b3beac91_4_k_cu_e7fdbb9e36_GLOBAL__N__b3beac91_4_k_cu_e7fdbb9e9COL0_MASKE = 72340172838076673;
.const .align 8 .u64 _ZN34_INTERNAL_b3beac91_4_k_cu_e7fdbb9e36_GLOBAL__N__b3beac91_4_k_cu_e7fdbb9e9COL7_MASKE = -9187201950435737472;
.const .align 8 .u64 _ZN34_INTERNAL_b3beac91_4_k_cu_e7fdbb9e36_GLOBAL__N__b3beac91_4_k_cu_e7fdbb9e9ROW0_MASKE = 255;
.const .align 8 .u64 _ZN34_INTERNAL_b3beac91_4_k_cu_e7fdbb9e36_GLOBAL__N__b3beac91_4_k_cu_e7fdbb9e9ROW7_MASKE = -72057594037927936;
.const .align 8 .u64 _ZN34_INTERNAL_b3beac91_4_k_cu_e7fdbb9e36_GLOBAL__N__b3beac91_4_k_cu_e7fdbb9e14ROW7_COL0_MASKE = 72057594037927936;
.const .align 8 .u64 _ZN34_INTERNAL_b3beac91_4_k_cu_e7fdbb9e36_GLOBAL__N__b3beac91_4_k_cu_e7fdbb9e14ROW0_COL7_MASKE = 128;

.entry _ZN36_GLOBAL__N__b3beac91_4_k_cu_e7fdbb9e15gol_step_kernelEPKmPmi(
	.param .u64 .ptr .align 1 _ZN36_GLOBAL__N__b3beac91_4_k_cu_e7fdbb9e15gol_step_kernelEPKmPmi_param_0,
	.param .u64 .ptr .align 1 _ZN36_GLOBAL__N__b3beac91_4_k_cu_e7fdbb9e15gol_step_kernelEPKmPmi_param_1,
	.param .u32 _ZN36_GLOBAL__N__b3beac91_4_k_cu_e7fdbb9e15gol_step_kernelEPKmPmi_param_2
)
{
	.reg .pred 	%p<18>;
	.reg .b32 	%r<45>;
	.reg .b64 	%rd<138>;

	ld.param.u64 	%rd23, [_ZN36_GLOBAL__N__b3beac91_4_k_cu_e7fdbb9e15gol_step_kernelEPKmPmi_param_0];
	ld.param.u32 	%r7, [_ZN36_GLOBAL__N__b3beac91_4_k_cu_e7fdbb9e15gol_step_kernelEPKmPmi_param_2];
	cvta.to.global.u64 	%rd1, %rd23;
	mov.u32 	%r8, %ctaid.x;
	mov.u32 	%r9, %ntid.x;
	mov.u32 	%r10, %tid.x;
	mad.lo.s32 	%r1, %r8, %r9, %r10;
	mov.u32 	%r11, %ctaid.y;
	mov.u32 	%r12, %ntid.y;
	mov.u32 	%r13, %tid.y;
	mad.lo.s32 	%r14, %r11, %r12, %r13;
	max.s32 	%r15, %r1, %r14;
	setp.ge.s32 	%p1, %r15, %r7;
	@%p1 bra 	$L__BB0_18;
	mad.lo.s32 	%r3, %r7, %r14, %r1;
	setp.lt.s32 	%p2, %r1, 1;
	add.s32 	%r4, %r1, 1;
	add.s32 	%r5, %r14, 1;
	mul.wide.s32 	%rd25, %r3, 8;
	add.s64 	%rd2, %rd1, %rd25;
	ld.global.nc.u64 	%rd3, [%rd2];
	mov.b64 	%rd130, 0;
	@%p2 bra 	$L__BB0_3;
	ld.global.nc.u64 	%rd130, [%rd2+-8];
$L__BB0_3:
	setp.ge.s32 	%p3, %r4, %r7;
	mov.b64 	%rd131, 0;
	@%p3 bra 	$L__BB0_5;
	ld.global.nc.u64 	%rd131, [%rd2+8];
$L__BB0_5:
	setp.eq.s32 	%p4, %r14, 0;
	sub.s32 	%r16, %r3, %r7;
	mul.wide.s32 	%rd28, %r16, 8;
	add.s64 	%rd8, %rd1, %rd28;
	mov.b64 	%rd132, 0;
	@%p4 bra 	$L__BB0_7;
	ld.global.nc.u64 	%rd132, [%rd8];
$L__BB0_7:
	setp.ge.u32 	%p5, %r5, %r7;
	mul.wide.s32 	%rd30, %r7, 8;
	add.s64 	%rd11, %rd2, %rd30;
	mov.b64 	%rd133, 0;
	@%p5 bra 	$L__BB0_9;
	ld.global.nc.u64 	%rd133, [%rd11];
$L__BB0_9:
	setp.eq.s32 	%p6, %r14, 0;
	setp.lt.s32 	%p7, %r1, 1;
	mov.b64 	%rd134, 0;
	or.pred  	%p8, %p6, %p7;
	@%p8 bra 	$L__BB0_11;
	ld.global.nc.u64 	%rd32, [%rd8+-8];
	shr.u64 	%rd134, %rd32, 63;
$L__BB0_11:
	setp.eq.s32 	%p9, %r14, 0;
	setp.ge.s32 	%p10, %r4, %r7;
	mov.b64 	%rd135, 0;
	or.pred  	%p11, %p9, %p10;
	@%p11 bra 	$L__BB0_13;
	ld.global.nc.u64 	%rd135, [%rd8+8];
$L__BB0_13:
	setp.ge.u32 	%p12, %r5, %r7;
	setp.lt.s32 	%p13, %r1, 1;
	mov.b64 	%rd136, 0;
	or.pred  	%p14, %p13, %p12;
	@%p14 bra 	$L__BB0_15;
	ld.global.nc.u64 	%rd136, [%rd11+-8];
$L__BB0_15:
	setp.ge.u32 	%p15, %r5, %r7;
	setp.ge.s32 	%p16, %r4, %r7;
	mov.b64 	%rd137, 0;
	or.pred  	%p17, %p15, %p16;
	@%p17 bra 	$L__BB0_17;
	ld.global.nc.u64 	%rd36, [%rd11+8];
	shl.b64 	%rd137, %rd36, 63;
$L__BB0_17:
	ld.param.u64 	%rd129, [_ZN36_GLOBAL__N__b3beac91_4_k_cu_e7fdbb9e15gol_step_kernelEPKmPmi_param_1];
	ld.const.u64 	%rd37, [_ZN34_INTERNAL_b3beac91_4_k_cu_e7fdbb9e36_GLOBAL__N__b3beac91_4_k_cu_e7fdbb9e9COL7_MASKE];
	not.b64 	%rd38, %rd37;
	and.b64  	%rd39, %rd3, %rd38;
	shl.b64 	%rd40, %rd39, 1;
	and.b64  	%rd41, %rd37, %rd130;
	shr.u64 	%rd42, %rd41, 7;
	or.b64  	%rd43, %rd40, %rd42;
	ld.const.u64 	%rd44, [_ZN34_INTERNAL_b3beac91_4_k_cu_e7fdbb9e36_GLOBAL__N__b3beac91_4_k_cu_e7fdbb9e9COL0_MASKE];
	not.b64 	%rd45, %rd44;
	and.b64  	%rd46, %rd3, %rd45;
	shr.u64 	%rd47, %rd46, 1;
	and.b64  	%rd48, %rd44, %rd131;
	shl.b64 	%rd49, %rd48, 7;
	or.b64  	%rd50, %rd47, %rd49;
	mov.b64 	{%r17, %r18}, %rd3;
	mov.b64 	{%r19, %r20}, %rd132;
	shf.l.wrap.b32 	%r21, %r20, %r17, 8;
	shf.l.wrap.b32 	%r22, %r17, %r18, 8;
	mov.b64 	%rd51, {%r21, %r22};
	mov.b64 	{%r23, %r24}, %rd133;
	shf.l.wrap.b32 	%r25, %r18, %r23, 24;
	shf.l.wrap.b32 	%r26, %r17, %r18, 24;
	mov.b64 	%rd52, {%r26, %r25};
	mov.b64 	{%r27, %r28}, %rd46;
	shf.l.wrap.b32 	%r29, %r20, %r27, 7;
	shf.l.wrap.b32 	%r30, %r27, %r28, 7;
	mov.b64 	%rd53, {%r29, %r30};
	ld.const.u64 	%rd54, [_ZN34_INTERNAL_b3beac91_4_k_cu_e7fdbb9e36_GLOBAL__N__b3beac91_4_k_cu_e7fdbb9e9ROW7_MASKE];
	not.b64 	%rd55, %rd54;
	and.b64  	%rd56, %rd131, %rd55;
	and.b64  	%rd57, %rd56, %rd44;
	shl.b64 	%rd58, %rd57, 15;
	or.b64  	%rd59, %rd58, %rd53;
	ld.const.u64 	%rd60, [_ZN34_INTERNAL_b3beac91_4_k_cu_e7fdbb9e36_GLOBAL__N__b3beac91_4_k_cu_e7fdbb9e14ROW7_COL0_MASKE];
	and.b64  	%rd61, %rd60, %rd135;
	shr.u64 	%rd62, %rd61, 49;
	or.b64  	%rd63, %rd59, %rd62;
	and.b64  	%rd64, %rd132, %rd38;
	mov.b64 	{%r31, %r32}, %rd39;
	mov.b64 	{%r33, %r34}, %rd64;
	shf.l.wrap.b32 	%r35, %r34, %r31, 9;
	shf.l.wrap.b32 	%r36, %r31, %r32, 9;
	mov.b64 	%rd65, {%r35, %r36};
	and.b64  	%rd66, %rd130, %rd55;
	and.b64  	%rd67, %rd66, %rd37;
	shl.b64 	%rd68, %rd67, 1;
	or.b64  	%rd69, %rd65, %rd134;
	or.b64  	%rd70, %rd69, %rd68;
	and.b64  	%rd71, %rd133, %rd45;
	mov.b64 	{%r37, %r38}, %rd71;
	shf.l.wrap.b32 	%r39, %r28, %r37, 23;
	shf.l.wrap.b32 	%r40, %r27, %r28, 23;
	mov.b64 	%rd72, {%r40, %r39};
	ld.const.u64 	%rd73, [_ZN34_INTERNAL_b3beac91_4_k_cu_e7fdbb9e36_GLOBAL__N__b3beac91_4_k_cu_e7fdbb9e9ROW0_MASKE];
	not.b64 	%rd74, %rd73;
	and.b64  	%rd75, %rd131, %rd74;
	and.b64  	%rd76, %rd75, %rd44;
	shr.u64 	%rd77, %rd76, 1;
	or.b64  	%rd78, %rd72, %rd137;
	or.b64  	%rd79, %rd78, %rd77;
	and.b64  	%rd80, %rd133, %rd38;
	mov.b64 	{%r41, %r42}, %rd80;
	shf.l.wrap.b32 	%r43, %r32, %r41, 25;
	shf.l.wrap.b32 	%r44, %r31, %r32, 25;
	mov.b64 	%rd81, {%r44, %r43};
	and.b64  	%rd82, %rd130, %rd74;
	and.b64  	%rd83, %rd82, %rd37;
	shr.u64 	%rd84, %rd83, 15;
	or.b64  	%rd85, %rd84, %rd81;
	ld.const.u64 	%rd86, [_ZN34_INTERNAL_b3beac91_4_k_cu_e7fdbb9e36_GLOBAL__N__b3beac91_4_k_cu_e7fdbb9e14ROW0_COL7_MASKE];
	and.b64  	%rd87, %rd86, %rd136;
	shl.b64 	%rd88, %rd87, 49;
	or.b64  	%rd89, %rd85, %rd88;
	xor.b64  	%rd90, %rd52, %rd51;
	xor.b64  	%rd91, %rd90, %rd50;
	or.b64  	%rd92, %rd50, %rd52;
	and.b64  	%rd93, %rd92, %rd51;
	and.b64  	%rd94, %rd50, %rd52;
	or.b64  	%rd95, %rd93, %rd94;
	xor.b64  	%rd96, %rd63, %rd43;
	xor.b64  	%rd97, %rd96, %rd70;
	or.b64  	%rd98, %rd70, %rd63;
	and.b64  	%rd99, %rd98, %rd43;
	and.b64  	%rd100, %rd70, %rd63;
	or.b64  	%rd101, %rd99, %rd100;
	xor.b64  	%rd102, %rd89, %rd79;
	and.b64  	%rd103, %rd89, %rd79;
	xor.b64  	%rd104, %rd97, %rd91;
	xor.b64  	%rd105, %rd104, %rd102;
	or.b64  	%rd106, %rd102, %rd97;
	and.b64  	%rd107, %rd106, %rd91;
	and.b64  	%rd108, %rd102, %rd97;
	or.b64  	%rd109, %rd107, %rd108;
	xor.b64  	%rd110, %rd101, %rd95;
	xor.b64  	%rd111, %rd110, %rd103;
	or.b64  	%rd112, %rd103, %rd101;
	and.b64  	%rd113, %rd112, %rd95;
	and.b64  	%rd114, %rd103, %rd101;
	or.b64  	%rd115, %rd113, %rd114;
	xor.b64  	%rd116, %rd109, %rd111;
	and.b64  	%rd117, %rd109, %rd111;
	or.b64  	%rd118, %rd115, %rd117;
	not.b64 	%rd119, %rd118;
	and.b64  	%rd120, %rd105, %rd119;
	or.b64  	%rd121, %rd118, %rd105;
	not.b64 	%rd122, %rd121;
	and.b64  	%rd123, %rd3, %rd122;
	or.b64  	%rd124, %rd123, %rd120;
	and.b64  	%rd125, %rd124, %rd116;
	cvta.to.global.u64 	%rd126, %rd129;
	mul.wide.s32 	%rd127, %r3, 8;
	add.s64 	%rd128, %rd126, %rd127;
	st.global.u64 	[%rd128], %rd125;
$L__BB0_18:
	ret;

}


// ===== COMPILED SASS (sm_100) =====

	.target	sm_100

	.elftype	@"ET_EXEC"


//--------------------- .note.nv.tkinfo           --------------------------
	.section	.note.nv.tkinfo,"",@"SHT_NOTE"
	.sectionflags	@"SHF_NOTE_NV_TKINFO"
	.tkinfo
        /*0018*/ 	.word	0x00000002
        /*0030*/ 	.string	""
        /*0030*/ 	.string	"ptxas"
        /*0030*/ 	.string	"Cuda compilation tools, release 13.0, V13.0.88"
        /*0030*/ 	.string	"Build cuda_13.0.r13.0/compiler.36424714_0"
        /*0030*/ 	.string	"-arch sm_100 -m 64 "



//--------------------- .note.nv.cuinfo           --------------------------
	.section	.note.nv.cuinfo,"",@"SHT_NOTE"
	.sectionflags	@"SHF_NOTE_NV_CUINFO"
        /*0018*/ 	.short	0x0002
        /*001a*/ 	.short	0x0064
        /*001c*/ 	.short	0x0082
	.zero		2


//--------------------- .nv.info                  --------------------------
	.section	.nv.info,"",@"SHT_CUDA_INFO"
	.align	4


	//----- nvinfo : EIATTR_REGCOUNT
	.align		4
        /*0000*/ 	.byte	0x04, 0x2f
        /*0002*/ 	.short	(.L_7 - .L_6)
	.align		4
.L_6:
        /*0004*/ 	.word	index@(_ZN36_GLOBAL__N__b3beac91_4_k_cu_e7fdbb9e15gol_step_kernelEPKmPmi)
        /*0008*/ 	.word	0x00000020


	//----- nvinfo : EIATTR_FRAME_SIZE
	.align		4
.L_7:
        /*000c*/ 	.byte	0x04, 0x11
        /*000e*/ 	.short	(.L_9 - .L_8)
	.align		4
.L_8:
        /*0010*/ 	.word	index@(_ZN36_GLOBAL__N__b3beac91_4_k_cu_e7fdbb9e15gol_step_kernelEPKmPmi)
        /*0014*/ 	.word	0x00000000


	//----- nvinfo : EIATTR_MIN_STACK_SIZE
	.align		4
.L_9:
        /*0018*/ 	.byte	0x04, 0x12
        /*001a*/ 	.short	(.L_11 - .L_10)
	.align		4
.L_10:
        /*001c*/ 	.word	index@(_ZN36_GLOBAL__N__b3beac91_4_k_cu_e7fdbb9e15gol_step_kernelEPKmPmi)
        /*0020*/ 	.word	0x00000000
.L_11:


//--------------------- .nv.compat                --------------------------
	.section	.nv.compat,"",@"SHT_CUDA_COMPAT_INFO"
	.align	4
        /*0000*/ 	.byte	0x02, 0x09, 0x00, 0x00, 0x02, 0x02, 0x01, 0x00, 0x02, 0x05, 0x05, 0x00, 0x03, 0x07, 0x01, 0x01
        /*0010*/ 	.byte	0x02, 0x03, 0x00, 0x00, 0x02, 0x06, 0x01, 0x00, 0x04, 0x0b, 0x08, 0x00, 0x09, 0x00, 0x00, 0x00
        /*0020*/ 	.byte	0x00, 0x00, 0x00, 0x00


//--------------------- .nv.info._ZN36_GLOBAL__N__b3beac91_4_k_cu_e7fdbb9e15gol_step_kernelEPKmPmi --------------------------
	.section	.nv.info._ZN36_GLOBAL__N__b3beac91_4_k_cu_e7fdbb9e15gol_step_kernelEPKmPmi,"",@"SHT_CUDA_INFO"
	.sectionflags	@""
	.align	4


	//----- nvinfo : EIATTR_CUDA_API_VERSION
	.align		4
        /*0000*/ 	.byte	0x04, 0x37
        /*0002*/ 	.short	(.L_13 - .L_12)
.L_12:
        /*0004*/ 	.word	0x00000082


	//----- nvinfo : EIATTR_KPARAM_INFO
	.align		4
.L_13:
        /*0008*/ 	.byte	0x04, 0x17
        /*000a*/ 	.short	(.L_15 - .L_14)
.L_14:
        /*000c*/ 	.word	0x00000000
        /*0010*/ 	.short	0x0002
        /*0012*/ 	.short	0x0010
        /*0014*/ 	.byte	0x00, 0xf0, 0x11, 0x00


	//----- nvinfo : EIATTR_KPARAM_INFO
	.align		4
.L_15:
        /*0018*/ 	.byte	0x04, 0x17
        /*001a*/ 	.short	(.L_17 - .L_16)
.L_16:
        /*001c*/ 	.word	0x00000000
        /*0020*/ 	.short	0x0001
        /*0022*/ 	.short	0x0008
        /*0024*/ 	.byte	0x00, 0xf5, 0x21, 0x00


	//----- nvinfo : EIATTR_KPARAM_INFO
	.align		4
.L_17:
        /*0028*/ 	.byte	0x04, 0x17
        /*002a*/ 	.short	(.L_19 - .L_18)
.L_18:
        /*002c*/ 	.word	0x00000000
        /*0030*/ 	.short	0x0000
        /*0032*/ 	.short	0x0000
        /*0034*/ 	.byte	0x00, 0xf5, 0x21, 0x00


	//----- nvinfo : EIATTR_SPARSE_MMA_MASK
	.align		4
.L_19:
        /*0038*/ 	.byte	0x03, 0x50
        /*003a*/ 	.short	0x0000


	//----- nvinfo : EIATTR_MAXREG_COUNT
	.align		4
        /*003c*/ 	.byte	0x03, 0x1b
        /*003e*/ 	.short	0x00ff


	//----- nvinfo : EIATTR_MERCURY_ISA_VERSION
	.align		4
        /*0040*/ 	.byte	0x03, 0x5f
        /*0042*/ 	.short	0x0101


	//----- nvinfo : EIATTR_VRC_CTA_INIT_COUNT
	.align		4
        /*0044*/ 	.byte	0x02, 0x4a
	.zero		1
	.zero		1


	//----- nvinfo : EIATTR_EXIT_INSTR_OFFSETS
	.align		4
        /*0048*/ 	.byte	0x04, 0x1c
        /*004a*/ 	.short	(.L_21 - .L_20)


	//   ....[0]....
.L_20:
        /*004c*/ 	.word	0x000000c0


	//   ....[1]....
        /*0050*/ 	.word	0x000009b0


	//----- nvinfo : EIATTR_CBANK_PARAM_SIZE
	.align		4
.L_21:
        /*0054*/ 	.byte	0x03, 0x19
        /*0056*/ 	.short	0x0014


	//----- nvinfo : EIATTR_PARAM_CBANK
	.align		4
        /*0058*/ 	.byte	0x04, 0x0a
        /*005a*/ 	.short	(.L_23 - .L_22)
	.align		4
.L_22:
        /*005c*/ 	.word	index@(.nv.constant0._ZN36_GLOBAL__N__b3beac91_4_k_cu_e7fdbb9e15gol_step_kernelEPKmPmi)
        /*0060*/ 	.short	0x0380
        /*0062*/ 	.short	0x0014


	//----- nvinfo : EIATTR_SW_WAR
	.align		4
.L_23:
        /*0064*/ 	.byte	0x04, 0x36
        /*0066*/ 	.short	(.L_25 - .L_24)
.L_24:
        /*0068*/ 	.word	0x00000008
.L_25:


//--------------------- .nv.callgraph             --------------------------
	.section	.nv.callgraph,"",@"SHT_CUDA_CALLGRAPH"
	.align	4
	.sectionentsize	8
	.align		4
        /*0000*/ 	.word	0x00000000
	.align		4
        /*0004*/ 	.word	0xffffffff
	.align		4
        /*0008*/ 	.word	0x00000000
	.align		4
        /*000c*/ 	.word	0xfffffffe
	.align		4
        /*0010*/ 	.word	0x00000000
	.align		4
        /*0014*/ 	.word	0xfffffffd
	.align		4
        /*0018*/ 	.word	0x00000000
	.align		4
        /*001c*/ 	.word	0xfffffffc


//--------------------- .nv.constant3             --------------------------
	.section	.nv.constant3,"a",@progbits
	.align	8
.nv.constant3:
	.type		_ZN34_INTERNAL_b3beac91_4_k_cu_e7fdbb9e36_GLOBAL__N__b3beac91_4_k_cu_e7fdbb9e9COL0_MASKE,@object
	.size		_ZN34_INTERNAL_b3beac91_4_k_cu_e7fdbb9e36_GLOBAL__N__b3beac91_4_k_cu_e7fdbb9e9COL0_MASKE,(_ZN34_INTERNAL_b3beac91_4_k_cu_e7fdbb9e36_GLOBAL__N__b3beac91_4_k_cu_e7fdbb9e9COL7_MASKE - _ZN34_INTERNAL_b3beac91_4_k_cu_e7fdbb9e36_GLOBAL__N__b3beac91_4_k_cu_e7fdbb9e9COL0_MASKE)
_ZN34_INTERNAL_b3beac91_4_k_cu_e7fdbb9e36_GLOBAL__N__b3beac91_4_k_cu_e7fdbb9e9COL0_MASKE:
        /*0000*/ 	.byte	0x01, 0x01, 0x01, 0x01, 0x01, 0x01, 0x01, 0x01
	.type		_ZN34_INTERNAL_b3beac91_4_k_cu_e7fdbb9e36_GLOBAL__N__b3beac91_4_k_cu_e7fdbb9e9COL7_MASKE,@object
	.size		_ZN34_INTERNAL_b3beac91_4_k_cu_e7fdbb9e36_GLOBAL__N__b3beac91_4_k_cu_e7fdbb9e9COL7_MASKE,(_ZN34_INTERNAL_b3beac91_4_k_cu_e7fdbb9e36_GLOBAL__N__b3beac91_4_k_cu_e7fdbb9e9ROW0_MASKE - _ZN34_INTERNAL_b3beac91_4_k_cu_e7fdbb9e36_GLOBAL__N__b3beac91_4_k_cu_e7fdbb9e9COL7_MASKE)
_ZN34_INTERNAL_b3beac91_4_k_cu_e7fdbb9e36_GLOBAL__N__b3beac91_4_k_cu_e7fdbb9e9COL7_MASKE:
        /*0008*/ 	.byte	0x80, 0x80, 0x80, 0x80, 0x80, 0x80, 0x80, 0x80
	.type		_ZN34_INTERNAL_b3beac91_4_k_cu_e7fdbb9e36_GLOBAL__N__b3beac91_4_k_cu_e7fdbb9e9ROW0_MASKE,@object
	.size		_ZN34_INTERNAL_b3beac91_4_k_cu_e7fdbb9e36_GLOBAL__N__b3beac91_4_k_cu_e7fdbb9e9ROW0_MASKE,(_ZN34_INTERNAL_b3beac91_4_k_cu_e7fdbb9e36_GLOBAL__N__b3beac91_4_k_cu_e7fdbb9e9ROW7_MASKE - _ZN34_INTERNAL_b3beac91_4_k_cu_e7fdbb9e36_GLOBAL__N__b3beac91_4_k_cu_e7fdbb9e9ROW0_MASKE)
_ZN34_INTERNAL_b3beac91_4_k_cu_e7fdbb9e36_GLOBAL__N__b3beac91_4_k_cu_e7fdbb9e9ROW0_MASKE:
        /*0010*/ 	.byte	0xff, 0x00, 0x00, 0x00, 0x00, 0x00, 0x00, 0x00
	.type		_ZN34_INTERNAL_b3beac91_4_k_cu_e7fdbb9e36_GLOBAL__N__b3beac91_4_k_cu_e7fdbb9e9ROW7_MASKE,@object
	.size		_ZN34_INTERNAL_b3beac91_4_k_cu_e7fdbb9e36_GLOBAL__N__b3beac91_4_k_cu_e7fdbb9e9ROW7_MASKE,(_ZN34_INTERNAL_b3beac91_4_k_cu_e7fdbb9e36_GLOBAL__N__b3beac91_4_k_cu_e7fdbb9e14ROW7_COL0_MASKE - _ZN34_INTERNAL_b3beac91_4_k_cu_e7fdbb9e36_GLOBAL__N__b3beac91_4_k_cu_e7fdbb9e9ROW7_MASKE)
_ZN34_INTERNAL_b3beac91_4_k_cu_e7fdbb9e36_GLOBAL__N__b3beac91_4_k_cu_e7fdbb9e9ROW7_MASKE:
        /*0018*/ 	.byte	0x00, 0x00, 0x00, 0x00, 0x00, 0x00, 0x00, 0xff
	.type		_ZN34_INTERNAL_b3beac91_4_k_cu_e7fdbb9e36_GLOBAL__N__b3beac91_4_k_cu_e7fdbb9e14ROW7_COL0_MASKE,@object
	.size		_ZN34_INTERNAL_b3beac91_4_k_cu_e7fdbb9e36_GLOBAL__N__b3beac91_4_k_cu_e7fdbb9e14ROW7_COL0_MASKE,(_ZN34_INTERNAL_b3beac91_4_k_cu_e7fdbb9e36_GLOBAL__N__b3beac91_4_k_cu_e7fdbb9e14ROW0_COL7_MASKE - _ZN34_INTERNAL_b3beac91_4_k_cu_e7fdbb9e36_GLOBAL__N__b3beac91_4_k_cu_e7fdbb9e14ROW7_COL0_MASKE)
_ZN34_INTERNAL_b3beac91_4_k_cu_e7fdbb9e36_GLOBAL__N__b3beac91_4_k_cu_e7fdbb9e14ROW7_COL0_MASKE:
        /*0020*/ 	.byte	0x00, 0x00, 0x00, 0x00, 0x00, 0x00, 0x00, 0x01
	.type		_ZN34_INTERNAL_b3beac91_4_k_cu_e7fdbb9e36_GLOBAL__N__b3beac91_4_k_cu_e7fdbb9e14ROW0_COL7_MASKE,@object
	.size		_ZN34_INTERNAL_b3beac91_4_k_cu_e7fdbb9e36_GLOBAL__N__b3beac91_4_k_cu_e7fdbb9e14ROW0_COL7_MASKE,(.L_5 - _ZN34_INTERNAL_b3beac91_4_k_cu_e7fdbb9e36_GLOBAL__N__b3beac91_4_k_cu_e7fdbb9e14ROW0_COL7_MASKE)
_ZN34_INTERNAL_b3beac91_4_k_cu_e7fdbb9e36_GLOBAL__N__b3beac91_4_k_cu_e7fdbb9e14ROW0_COL7_MASKE:
        /*0028*/ 	.byte	0x80, 0x00, 0x00, 0x00, 0x00, 0x00, 0x00, 0x00
.L_5:


//--------------------- .text._ZN36_GLOBAL__N__b3beac91_4_k_cu_e7fdbb9e15gol_step_kernelEPKmPmi --------------------------
	.section	.text._ZN36_GLOBAL__N__b3beac91_4_k_cu_e7fdbb9e15gol_step_kernelEPKmPmi,"ax",@progbits
	.align	128
.text._ZN36_GLOBAL__N__b3beac91_4_k_cu_e7fdbb9e15gol_step_kernelEPKmPmi:
        .type           _ZN36_GLOBAL__N__b3beac91_4_k_cu_e7fdbb9e15gol_step_kernelEPKmPmi,@function
        .size           _ZN36_GLOBAL__N__b3beac91_4_k_cu_e7fdbb9e15gol_step_kernelEPKmPmi,(.L_x_1 - _ZN36_GLOBAL__N__b3beac91_4_k_cu_e7fdbb9e15gol_step_kernelEPKmPmi)
        .other          _ZN36_GLOBAL__N__b3beac91_4_k_cu_e7fdbb9e15gol_step_kernelEPKmPmi,@"STO_CUDA_ENTRY STV_DEFAULT"
_ZN36_GLOBAL__N__b3beac91_4_k_cu_e7fdbb9e15gol_step_kernelEPKmPmi:
[----:B------:R-:W-:Y:S01]  /*0000*/  LDC R1, c[0x0][0x37c] ;  /* 0x0000df00ff017b82 */ /* 0x000fe20000000800 */
[----:B------:R-:W0:Y:S07]  /*0010*/  S2R R3, SR_TID.X ;  /* 0x0000000000037919 */ /* 0x000e2e0000002100 */
[----:B------:R-:W0:Y:S01]  /*0020*/  LDC R14, c[0x0][0x360] ;  /* 0x0000d800ff0e7b82 */ /* 0x000e220000000800 */
[----:B------:R-:W1:Y:S07]  /*0030*/  S2R R0, SR_TID.Y ;  /* 0x0000000000007919 */ /* 0x000e6e0000002200 */
[----:B------:R-:W0:Y:S08]  /*0040*/  S2UR UR4, SR_CTAID.X ;  /* 0x00000000000479c3 */ /* 0x000e300000002500 */
[----:B------:R-:W1:Y:S08]  /*0050*/  S2UR UR5, SR_CTAID.Y ;  /* 0x00000000000579c3 */ /* 0x000e700000002600 */
[----:B------:R-:W1:Y:S08]  /*0060*/  LDC R15, c[0x0][0x364] ;  /* 0x0000d900ff0f7b82 */ /* 0x000e700000000800 */
[----:B------:R-:W2:Y:S01]  /*0070*/  LDC R11, c[0x0][0x390] ;  /* 0x0000e400ff0b7b82 */ /* 0x000ea20000000800 */
[----:B0-----:R-:W-:-:S02]  /*0080*/  IMAD R14, R14, UR4, R3 ;  /* 0x000000040e0e7c24 */ /* 0x001fc4000f8e0203 */
[----:B-1----:R-:W-:-:S05]  /*0090*/  IMAD R15, R15, UR5, R0 ;  /* 0x000000050f0f7c24 */ /* 0x002fca000f8e0200 */
[----:B------:R-:W-:-:S04]  /*00a0*/  VIMNMX R0, PT, PT, R14, R15, !PT ;  /* 0x0000000f0e007248 */ /* 0x000fc80007fe0100 */
[----:B--2---:R-:W-:-:S13]  /*00b0*/  ISETP.GE.AND P0, PT, R0, R11, PT ;  /* 0x0000000b0000720c */ /* 0x004fda0003f06270 */
[----:B------:R-:W-:Y:S05]  /*00c0*/  @P0 EXIT ;  /* 0x000000000000094d */ /* 0x000fea0003800000 */
[----:B------:R-:W0:Y:S01]  /*00d0*/  LDC.64 R18, c[0x0][0x380] ;  /* 0x0000e000ff127b82 */ /* 0x000e220000000a00 */
[----:B------:R-:W1:Y:S01]  /*00e0*/  LDCU.64 UR6, c[0x0][0x358] ;  /* 0x00006b00ff0677ac */ /* 0x000e620008000a00 */
[CC--:B------:R-:W-:Y:S01]  /*00f0*/  IMAD R0, R15.reuse, R11.reuse, R14 ;  /* 0x0000000b0f007224 */ /* 0x0c0fe200078e020e */
[C---:B------:R-:W-:Y:S01]  /*0100*/  ISETP.GE.AND P1, PT, R14.reuse, 0x1, PT ;  /* 0x000000010e00780c */ /* 0x040fe20003f26270 */
[----:B------:R-:W-:Y:S01]  /*0110*/  VIADD R2, R14, 0x1 ;  /* 0x000000010e027836 */ /* 0x000fe20000000000 */
[C---:B------:R-:W-:Y:S01]  /*0120*/  ISETP.NE.AND P3, PT, R15.reuse, RZ, PT ;  /* 0x000000ff0f00720c */ /* 0x040fe20003f65270 */
[----:B------:R-:W-:Y:S01]  /*0130*/  IMAD.IADD R13, R0, 0x1, -R11 ;  /* 0x00000001000d7824 */ /* 0x000fe200078e0a0b */
[C---:B------:R-:W-:Y:S02]  /*0140*/  ISETP.EQ.OR P2, PT, R15.reuse, RZ, !P1 ;  /* 0x000000ff0f00720c */ /* 0x040fe40004f42670 */
[----:B------:R-:W-:Y:S02]  /*0150*/  CS2R R6, SRZ ;  /* 0x0000000000067805 */ /* 0x000fe4000001ff00 */
[----:B------:R-:W-:Y:S01]  /*0160*/  CS2R R16, SRZ ;  /* 0x0000000000107805 */ /* 0x000fe2000001ff00 */
[----:B------:R-:W-:Y:S01]  /*0170*/  VIADD R20, R15, 0x1 ;  /* 0x000000010f147836 */ /* 0x000fe20000000000 */
[----:B------:R-:W-:-:S02]  /*0180*/  ISETP.GE.AND P0, PT, R2, R11, PT ;  /* 0x0000000b0200720c */ /* 0x000fc40003f06270 */
[----:B------:R-:W-:Y:S01]  /*0190*/  CS2R R2, SRZ ;  /* 0x0000000000027805 */ /* 0x000fe2000001ff00 */
[----:B------:R-:W2:Y:S01]  /*01a0*/  LDCU.128 UR8, c[0x3][URZ] ;  /* 0x00c00000ff0877ac */ /* 0x000ea20008000c00 */
[----:B------:R-:W-:Y:S01]  /*01b0*/  IMAD.MOV.U32 R24, RZ, RZ, RZ ;  /* 0x000000ffff187224 */ /* 0x000fe200078e00ff */
[----:B------:R-:W3:Y:S01]  /*01c0*/  LDCU UR4, c[0x3][0x24] ;  /* 0x00c00480ff0477ac */ /* 0x000ee20008000800 */
[----:B0-----:R-:W-:-:S04]  /*01d0*/  IMAD.WIDE R12, R13, 0x8, R18 ;  /* 0x000000080d0c7825 */ /* 0x001fc800078e0212 */
[----:B------:R-:W-:Y:S01]  /*01e0*/  IMAD.WIDE R18, R0, 0x8, R18 ;  /* 0x0000000800127825 */ /* 0x000fe200078e0212 */
[----:B-1----:R-:W2:Y:S04]  /*01f0*/  @P3 LDG.E.CONSTANT R17, desc[UR6][R12.64+0x4] ;  /* 0x000004060c113981 */ /* 0x002ea8000c1e9900 */
[----:B------:R-:W4:Y:S01]  /*0200*/  @P1 LDG.E.64.CONSTANT R6, desc[UR6][R18.64+-0x8] ;  /* 0xfffff80612061981 */ /* 0x000f22000c1e9b00 */
[----:B------:R-:W-:-:S03]  /*0210*/  ISETP.GE.U32.OR P1, PT, R20, R11, P0 ;  /* 0x0000000b1400720c */ /* 0x000fc60000726470 */
[----:B------:R-:W5:Y:S04]  /*0220*/  LDG.E.64.CONSTANT R4, desc[UR6][R18.64] ;  /* 0x0000000612047981 */ /* 0x000f68000c1e9b00 */
[----:B------:R-:W3:Y:S01]  /*0230*/  @!P2 LDG.E.CONSTANT R21, desc[UR6][R12.64+-0x4] ;  /* 0xfffffc060c15a981 */ /* 0x000ee2000c1e9900 */
[----:B------:R-:W-:-:S03]  /*0240*/  IMAD.WIDE R8, R11, 0x8, R18 ;  /* 0x000000080b087825 */ /* 0x000fc600078e0212 */
[----:B------:R0:W3:Y:S01]  /*0250*/  @!P0 LDG.E.64.CONSTANT R2, desc[UR6][R18.64+0x8] ;  /* 0x0000080612028981 */ /* 0x0000e2000c1e9b00 */
[----:B------:R-:W-:-:S03]  /*0260*/  ISETP.EQ.OR P0, PT, R15, RZ, P0 ;  /* 0x000000ff0f00720c */ /* 0x000fc60000702670 */
[----:B------:R-:W3:Y:S01]  /*0270*/  @!P1 LDG.E.CONSTANT R10, desc[UR6][R8.64+0x8] ;  /* 0x00000806080a9981 */ /* 0x000ee2000c1e9900 */
[----:B------:R-:W-:Y:S01]  /*0280*/  ISETP.GE.U32.AND P3, PT, R20, R11, PT ;  /* 0x0000000b1400720c */ /* 0x000fe20003f66070 */
[----:B0-----:R-:W4:Y:S08]  /*0290*/  LDC.64 R18, c[0x3][0x18] ;  /* 0x00c00600ff127b82 */ /* 0x001f300000000a00 */
[----:B------:R0:W3:Y:S01]  /*02a0*/  @!P0 LDG.E.CONSTANT R16, desc[UR6][R12.64+0xc] ;  /* 0x00000c060c108981 */ /* 0x0000e2000c1e9900 */
[----:B------:R-:W-:Y:S01]  /*02b0*/  IMAD.MOV.U32 R11, RZ, RZ, RZ ;  /* 0x000000ffff0b7224 */ /* 0x000fe200078e00ff */
[----:B------:R-:W-:Y:S01]  /*02c0*/  ISETP.LT.OR P0, PT, R14, 0x1, P3 ;  /* 0x000000010e00780c */ /* 0x000fe20001f01670 */
[----:B------:R-:W-:-:S04]  /*02d0*/  IMAD.MOV.U32 R15, RZ, RZ, RZ ;  /* 0x000000ffff0f7224 */ /* 0x000fc800078e00ff */
[----:B------:R-:W3:Y:S08]  /*02e0*/  @!P3 LDG.E.CONSTANT R11, desc[UR6][R8.64] ;  /* 0x00000006080bb981 */ /* 0x000ef0000c1e9900 */
[----:B------:R1:W3:Y:S01]  /*02f0*/  @!P0 LDG.E.CONSTANT R15, desc[UR6][R8.64+-0x8] ;  /* 0xfffff806080f8981 */ /* 0x0002e2000c1e9900 */
[----:B0-----:R-:W-:Y:S01]  /*0300*/  IMAD.MOV.U32 R12, RZ, RZ, RZ ;  /* 0x000000ffff0c7224 */ /* 0x001fe200078e00ff */
[----:B-1----:R-:W0:Y:S01]  /*0310*/  LDC.64 R8, c[0x3][0x10] ;  /* 0x00c00400ff087b82 */ /* 0x002e220000000a00 */
[----:B--2---:R-:W-:-:S02]  /*0320*/  LOP3.LUT R23, R17, UR11, RZ, 0x30, !PT ;  /* 0x0000000b11177c12 */ /* 0x004fc4000f8e30ff */
[----:B----4-:R-:W-:Y:S02]  /*0330*/  LOP3.LUT R22, R6, UR10, R18, 0x40, !PT ;  /* 0x0000000a06167c12 */ /* 0x010fe4000f8e4012 */
[----:B-----5:R-:W-:-:S03]  /*0340*/  LOP3.LUT R20, R4, UR10, RZ, 0x30, !PT ;  /* 0x0000000a04147c12 */ /* 0x020fc6000f8e30ff */
[----:B------:R-:W-:Y:S01]  /*0350*/  IMAD.SHL.U32 R13, R22, 0x2, RZ ;  /* 0x00000002160d7824 */ /* 0x000fe200078e00ff */
[----:B---3--:R-:W-:Y:S02]  /*0360*/  @!P2 SHF.R.U32.HI R24, RZ, 0x1f, R21 ;  /* 0x0000001fff18a819 */ /* 0x008fe40000011615 */
[----:B------:R-:W-:-:S04]  /*0370*/  SHF.L.W.U32.HI R14, R23, 0x9, R20 ;  /* 0x00000009170e7819 */ /* 0x000fc80000010e14 */
[----:B------:R-:W-:Y:S02]  /*0380*/  LOP3.LUT R14, R13, R14, R24, 0xfe, !PT ;  /* 0x0000000e0d0e7212 */ /* 0x000fe400078efe18 */
[----:B------:R-:W-:Y:S02]  /*0390*/  LOP3.LUT R13, R2, UR8, RZ, 0xc0, !PT ;  /* 0x00000008020d7c12 */ /* 0x000fe4000f8ec0ff */
[----:B------:R-:W-:Y:S01]  /*03a0*/  LOP3.LUT R26, R3, UR9, RZ, 0xc0, !PT ;  /* 0x00000009031a7c12 */ /* 0x000fe2000f8ec0ff */
[----:B------:R-:W-:Y:S01]  /*03b0*/  @!P1 IMAD.U32 R12, R10, -0x80000000, RZ ;  /* 0x800000000a0c9824 */ /* 0x000fe200078e00ff */
[----:B------:R-:W-:Y:S02]  /*03c0*/  LOP3.LUT R24, R4, UR8, RZ, 0x30, !PT ;  /* 0x0000000804187c12 */ /* 0x000fe4000f8e30ff */
[----:B------:R-:W-:Y:S01]  /*03d0*/  LOP3.LUT R23, R5, UR9, RZ, 0x30, !PT ;  /* 0x0000000905177c12 */ /* 0x000fe2000f8e30ff */
[C---:B------:R-:W-:Y:S01]  /*03e0*/  IMAD.SHL.U32 R10, R13.reuse, 0x80, RZ ;  /* 0x000000800d0a7824 */ /* 0x040fe200078e00ff */
[----:B------:R-:W-:-:S02]  /*03f0*/  SHF.L.U64.HI R13, R13, 0x7, R26 ;  /* 0x000000070d0d7819 */ /* 0x000fc4000001021a */
[--C-:B------:R-:W-:Y:S02]  /*0400*/  SHF.R.U64 R21, R24, 0x1, R23.reuse ;  /* 0x0000000118157819 */ /* 0x100fe40000001217 */
[----:B------:R-:W-:Y:S02]  /*0410*/  SHF.R.U32.HI R26, RZ, 0x1, R23 ;  /* 0x00000001ff1a7819 */ /* 0x000fe40000011617 */
[----:B------:R-:W-:Y:S02]  /*0420*/  LOP3.LUT R10, R21, R10, RZ, 0xfc, !PT ;  /* 0x0000000a150a7212 */ /* 0x000fe400078efcff */
[----:B------:R-:W-:Y:S02]  /*0430*/  LOP3.LUT R13, R26, R13, RZ, 0xfc, !PT ;  /* 0x0000000d1a0d7212 */ /* 0x000fe400078efcff */
[----:B------:R-:W-:Y:S02]  /*0440*/  LOP3.LUT R21, R7, UR11, R19, 0x40, !PT ;  /* 0x0000000b07157c12 */ /* 0x000fe4000f8e4013 */
[----:B------:R-:W-:-:S02]  /*0450*/  LOP3.LUT R26, R2, UR8, R18, 0x40, !PT ;  /* 0x00000008021a7c12 */ /* 0x000fc4000f8e4012 */
[----:B------:R-:W-:Y:S02]  /*0460*/  LOP3.LUT R16, R16, UR4, RZ, 0xc0, !PT ;  /* 0x0000000410107c12 */ /* 0x000fe4000f8ec0ff */
[----:B------:R-:W-:Y:S01]  /*0470*/  SHF.L.U64.HI R22, R22, 0x1, R21 ;  /* 0x0000000116167819 */ /* 0x000fe20000010215 */
[----:B------:R-:W-:Y:S01]  /*0480*/  IMAD.SHL.U32 R21, R26, 0x8000, RZ ;  /* 0x000080001a157824 */ /* 0x000fe200078e00ff */
[----:B------:R-:W-:Y:S02]  /*0490*/  LOP3.LUT R27, R5, UR11, RZ, 0x30, !PT ;  /* 0x0000000b051b7c12 */ /* 0x000fe4000f8e30ff */
[----:B------:R-:W-:Y:S02]  /*04a0*/  LOP3.LUT R25, R3, UR9, R19, 0x40, !PT ;  /* 0x0000000903197c12 */ /* 0x000fe4000f8e4013 */
[----:B------:R-:W-:Y:S02]  /*04b0*/  SHF.R.U32.HI R16, RZ, 0x11, R16 ;  /* 0x00000011ff107819 */ /* 0x000fe40000011610 */
[----:B------:R-:W-:Y:S01]  /*04c0*/  SHF.L.W.U32.HI R19, R17, 0x7, R24 ;  /* 0x0000000711137819 */ /* 0x000fe20000010e18 */
[----:B------:R-:W-:Y:S01]  /*04d0*/  UMOV UR4, URZ ;  /* 0x000000ff00047c82 */ /* 0x000fe20008000000 */
[----:B------:R-:W-:-:S02]  /*04e0*/  SHF.L.W.U32.HI R29, R20, 0x9, R27 ;  /* 0x00000009141d7819 */ /* 0x000fc40000010e1b */
[----:B------:R-:W-:Y:S02]  /*04f0*/  LOP3.LUT R19, R16, R21, R19, 0xfe, !PT ;  /* 0x0000001510137212 */ /* 0x000fe400078efe13 */
[----:B------:R-:W-:Y:S02]  /*0500*/  SHF.L.W.U32.HI R18, R24, 0x7, R23 ;  /* 0x0000000718127819 */ /* 0x000fe40000010e17 */
[----:B------:R-:W-:Y:S02]  /*0510*/  SHF.L.U64.HI R25, R26, 0xf, R25 ;  /* 0x0000000f1a197819 */ /* 0x000fe40000010219 */
[----:B------:R-:W-:Y:S02]  /*0520*/  SHF.L.W.U32.HI R16, R24, 0x17, R23 ;  /* 0x0000001718107819 */ /* 0x000fe40000010e17 */
[----:B------:R-:W-:Y:S02]  /*0530*/  LOP3.LUT R21, R6, UR10, RZ, 0xc0, !PT ;  /* 0x0000000a06157c12 */ /* 0x000fe4000f8ec0ff */
[----:B------:R-:W-:-:S02]  /*0540*/  LOP3.LUT R24, R7, UR11, RZ, 0xc0, !PT ;  /* 0x0000000b07187c12 */ /* 0x000fc4000f8ec0ff */
[----:B------:R-:W-:Y:S01]  /*0550*/  LOP3.LUT R29, R22, UR4, R29, 0xfe, !PT ;  /* 0x00000004161d7c12 */ /* 0x000fe2000f8efe1d */
[----:B------:R-:W1:Y:S01]  /*0560*/  LDCU UR4, c[0x3][0x28] ;  /* 0x00c00500ff0477ac */ /* 0x000e620008000800 */
[----:B------:R-:W-:Y:S02]  /*0570*/  LOP3.LUT R18, R25, R18, RZ, 0xfc, !PT ;  /* 0x0000001219127212 */ /* 0x000fe400078efcff */
[--C-:B------:R-:W-:Y:S02]  /*0580*/  SHF.R.U64 R21, R21, 0x7, R24.reuse ;  /* 0x0000000715157819 */ /* 0x100fe40000001218 */
[----:B------:R-:W-:Y:S02]  /*0590*/  SHF.R.U32.HI R25, RZ, 0x7, R24 ;  /* 0x00000007ff197819 */ /* 0x000fe40000011618 */
[----:B------:R-:W-:Y:S02]  /*05a0*/  SHF.L.U64.HI R24, R20, 0x1, R27 ;  /* 0x0000000114187819 */ /* 0x000fe4000001021b */
[----:B------:R-:W-:-:S02]  /*05b0*/  LOP3.LUT R26, R11, UR8, RZ, 0x30, !PT ;  /* 0x000000080b1a7c12 */ /* 0x000fc4000f8e30ff */
[----:B------:R-:W-:Y:S01]  /*05c0*/  LOP3.LUT R25, R24, R25, RZ, 0xfc, !PT ;  /* 0x0000001918197212 */ /* 0x000fe200078efcff */
[----:B------:R-:W-:Y:S01]  /*05d0*/  IMAD.SHL.U32 R24, R20, 0x2, RZ ;  /* 0x0000000214187824 */ /* 0x000fe200078e00ff */
[----:B------:R-:W-:Y:S02]  /*05e0*/  SHF.L.W.U32.HI R23, R23, 0x17, R26 ;  /* 0x0000001717177819 */ /* 0x000fe40000010e1a */
[CCC-:B------:R-:W-:Y:S02]  /*05f0*/  LOP3.LUT R22, R29.reuse, R18.reuse, R25.reuse, 0x96, !PT ;  /* 0x000000121d167212 */ /* 0x1c0fe400078e9619 */
[----:B------:R-:W-:Y:S02]  /*0600*/  LOP3.LUT R18, R29, R18, R25, 0xe8, !PT ;  /* 0x000000121d127212 */ /* 0x000fe400078ee819 */
[----:B------:R-:W-:Y:S02]  /*0610*/  SHF.L.W.U32.HI R25, R17, 0x8, R4 ;  /* 0x0000000811197819 */ /* 0x000fe40000010e04 */
[----:B------:R-:W-:-:S02]  /*0620*/  SHF.L.W.U32.HI R26, R4, 0x18, R5 ;  /* 0x00000018041a7819 */ /* 0x000fc40000010e05 */
[----:B-1----:R-:W-:Y:S02]  /*0630*/  LOP3.LUT R15, R15, UR4, RZ, 0xc0, !PT ;  /* 0x000000040f0f7c12 */ /* 0x002fe4000f8ec0ff */
[-C--:B------:R-:W-:Y:S02]  /*0640*/  LOP3.LUT R17, R10, R26.reuse, R25, 0x96, !PT ;  /* 0x0000001a0a117212 */ /* 0x080fe400078e9619 */
[----:B0-----:R-:W-:Y:S02]  /*0650*/  LOP3.LUT R2, R2, UR8, R8, 0x40, !PT ;  /* 0x0000000802027c12 */ /* 0x001fe4000f8e4008 */
[----:B------:R-:W-:Y:S02]  /*0660*/  LOP3.LUT R3, R3, UR9, R9, 0x40, !PT ;  /* 0x0000000903037c12 */ /* 0x000fe4000f8e4009 */
[----:B------:R-:W-:Y:S02]  /*0670*/  LOP3.LUT R21, R24, R21, RZ, 0xfc, !PT ;  /* 0x0000001518157212 */ /* 0x000fe400078efcff */
[----:B------:R-:W-:-:S02]  /*0680*/  LOP3.LUT R10, R10, R26, R25, 0xe8, !PT ;  /* 0x0000001a0a0a7212 */ /* 0x000fc400078ee819 */
[----:B------:R-:W-:Y:S02]  /*0690*/  LOP3.LUT R24, R11, UR10, RZ, 0x30, !PT ;  /* 0x0000000a0b187c12 */ /* 0x000fe4000f8e30ff */
[----:B------:R-:W-:Y:S01]  /*06a0*/  LOP3.LUT R25, R7, UR11, R9, 0x40, !PT ;  /* 0x0000000b07197c12 */ /* 0x000fe2000f8e4009 */
[----:B------:R-:W-:Y:S01]  /*06b0*/  IMAD.SHL.U32 R15, R15, 0x20000, RZ ;  /* 0x000200000f0f7824 */ /* 0x000fe200078e00ff */
[--C-:B------:R-:W-:Y:S02]  /*06c0*/  SHF.R.U64 R9, R2, 0x1, R3.reuse ;  /* 0x0000000102097819 */ /* 0x100fe40000001203 */
[----:B------:R-:W-:Y:S02]  /*06d0*/  SHF.L.W.U32.HI R24, R27, 0x19, R24 ;  /* 0x000000191b187819 */ /* 0x000fe40000010e18 */
[----:B------:R-:W-:Y:S02]  /*06e0*/  LOP3.LUT R8, R6, UR10, R8, 0x40, !PT ;  /* 0x0000000a06087c12 */ /* 0x000fe4000f8e4008 */
[----:B------:R-:W-:-:S02]  /*06f0*/  SHF.R.U32.HI R26, RZ, 0x1, R3 ;  /* 0x00000001ff1a7819 */ /* 0x000fc40000011603 */
[----:B------:R-:W-:Y:S02]  /*0700*/  SHF.R.U32.HI R2, RZ, 0xf, R25 ;  /* 0x0000000fff027819 */ /* 0x000fe40000011619 */
[----:B------:R-:W-:Y:S02]  /*0710*/  SHF.L.W.U32.HI R20, R20, 0x19, R27 ;  /* 0x0000001914147819 */ /* 0x000fe40000010e1b */
[----:B------:R-:W-:Y:S02]  /*0720*/  SHF.L.W.U32.HI R6, R4, 0x8, R5 ;  /* 0x0000000804067819 */ /* 0x000fe40000010e05 */
[----:B------:R-:W-:Y:S02]  /*0730*/  SHF.L.W.U32.HI R11, R5, 0x18, R11 ;  /* 0x00000018050b7819 */ /* 0x000fe40000010e0b */
[----:B------:R-:W-:Y:S02]  /*0740*/  SHF.R.U64 R7, R8, 0xf, R25 ;  /* 0x0000000f08077819 */ /* 0x000fe40000001219 */
[----:B------:R-:W-:-:S02]  /*0750*/  LOP3.LUT R23, R26, R23, R12, 0xfe, !PT ;  /* 0x000000171a177212 */ /* 0x000fc400078efe0c */
[----:B------:R-:W-:Y:S02]  /*0760*/  LOP3.LUT R24, R15, R2, R24, 0xfe, !PT ;  /* 0x000000020f187212 */ /* 0x000fe400078efe18 */
[----:B------:R-:W-:Y:S02]  /*0770*/  LOP3.LUT R3, R13, R11, R6, 0x96, !PT ;  /* 0x0000000b0d037212 */ /* 0x000fe400078e9606 */
[----:B------:R-:W-:Y:S02]  /*0780*/  LOP3.LUT R20, R7, R20, RZ, 0xfc, !PT ;  /* 0x0000001407147212 */ /* 0x000fe400078efcff */
[CCC-:B------:R-:W-:Y:S02]  /*0790*/  LOP3.LUT R2, R22.reuse, R24.reuse, R23.reuse, 0x60, !PT ;  /* 0x0000001816027212 */ /* 0x1c0fe400078e6017 */
[C---:B------:R-:W-:Y:S02]  /*07a0*/  LOP3.LUT R7, R22.reuse, R24, R23, 0xf6, !PT ;  /* 0x0000001816077212 */ /* 0x040fe400078ef617 */
[----:B------:R-:W-:-:S02]  /*07b0*/  LOP3.LUT R22, R22, R3, RZ, 0x3c, !PT ;  /* 0x0000000316167212 */ /* 0x000fc400078e3cff */
[----:B------:R-:W-:Y:S01]  /*07c0*/  LOP3.LUT R7, R2, R7, R3, 0xf8, !PT ;  /* 0x0000000702077212 */ /* 0x000fe200078ef803 */
[----:B------:R-:W-:Y:S01]  /*07d0*/  UMOV UR4, URZ ;  /* 0x000000ff00047c82 */ /* 0x000fe20008000000 */
[----:B------:R-:W0:Y:S01]  /*07e0*/  LDC.64 R2, c[0x0][0x388] ;  /* 0x0000e200ff027b82 */ /* 0x000e220000000a00 */
[----:B------:R-:W-:Y:S02]  /*07f0*/  LOP3.LUT R13, R13, R11, R6, 0xe8, !PT ;  /* 0x0000000b0d0d7212 */ /* 0x000fe400078ee806 */
[-C--:B------:R-:W-:Y:S02]  /*0800*/  LOP3.LUT R6, R14, R19.reuse, R21, 0x96, !PT ;  /* 0x000000130e067212 */ /* 0x080fe400078e9615 */
[CCC-:B------:R-:W-:Y:S02]  /*0810*/  LOP3.LUT R11, R18.reuse, R24.reuse, R23.reuse, 0xf8, !PT ;  /* 0x00000018120b7212 */ /* 0x1c0fe400078ef817 */
[----:B------:R-:W-:Y:S02]  /*0820*/  LOP3.LUT R8, R18, R24, R23, 0x80, !PT ;  /* 0x0000001812087212 */ /* 0x000fe400078e8017 */
[----:B------:R-:W-:-:S02]  /*0830*/  LOP3.LUT R19, R14, R19, R21, 0xe8, !PT ;  /* 0x000000130e137212 */ /* 0x000fc400078ee815 */
[----:B------:R-:W-:Y:S02]  /*0840*/  LOP3.LUT R9, R9, UR4, R16, 0xfe, !PT ;  /* 0x0000000409097c12 */ /* 0x000fe4000f8efe10 */
[----:B------:R-:W-:Y:S02]  /*0850*/  LOP3.LUT R18, R18, R13, RZ, 0x3c, !PT ;  /* 0x0000000d12127212 */ /* 0x000fe400078e3cff */
[----:B------:R-:W-:Y:S02]  /*0860*/  LOP3.LUT R8, R8, R11, R13, 0xf8, !PT ;  /* 0x0000000b08087212 */ /* 0x000fe400078ef80d */
[CCC-:B------:R-:W-:Y:S02]  /*0870*/  LOP3.LUT R13, R6.reuse, R20.reuse, R9.reuse, 0xf6, !PT ;  /* 0x00000014060d7212 */ /* 0x1c0fe400078ef609 */
[-CC-:B------:R-:W-:Y:S02]  /*0880*/  LOP3.LUT R14, R6, R20.reuse, R9.reuse, 0x60, !PT ;  /* 0x00000014060e7212 */ /* 0x180fe400078e6009 */
[----:B------:R-:W-:-:S02]  /*0890*/  LOP3.LUT R12, R19, R20, R9, 0xf8, !PT ;  /* 0x00000014130c7212 */ /* 0x000fc400078ef809 */
[C---:B------:R-:W-:Y:S02]  /*08a0*/  LOP3.LUT R11, R19.reuse, R20, R9, 0x80, !PT ;  /* 0x00000014130b7212 */ /* 0x040fe400078e8009 */
[----:B------:R-:W-:Y:S02]  /*08b0*/  LOP3.LUT R19, R19, R10, RZ, 0x3c, !PT ;  /* 0x0000000a13137212 */ /* 0x000fe400078e3cff */
[----:B------:R-:W-:Y:S02]  /*08c0*/  LOP3.LUT R15, R6, R17, RZ, 0x3c, !PT ;  /* 0x00000011060f7212 */ /* 0x000fe400078e3cff */
[----:B------:R-:W-:Y:S02]  /*08d0*/  LOP3.LUT R17, R14, R13, R17, 0xf8, !PT ;  /* 0x0000000d0e117212 */ /* 0x000fe400078ef811 */
[----:B------:R-:W-:Y:S02]  /*08e0*/  LOP3.LUT R10, R11, R12, R10, 0xf8, !PT ;  /* 0x0000000c0b0a7212 */ /* 0x000fe400078ef80a */
[----:B------:R-:W-:-:S02]  /*08f0*/  LOP3.LUT R13, R18, R24, R23, 0x78, !PT ;  /* 0x00000018120d7212 */ /* 0x000fc400078e7817 */
[-CC-:B------:R-:W-:Y:S02]  /*0900*/  LOP3.LUT R12, R19, R20.reuse, R9.reuse, 0x78, !PT ;  /* 0x00000014130c7212 */ /* 0x180fe400078e7809 */
[----:B------:R-:W-:Y:S02]  /*0910*/  LOP3.LUT R20, R15, R20, R9, 0x96, !PT ;  /* 0x000000140f147212 */ /* 0x000fe400078e9609 */
[----:B------:R-:W-:Y:S02]  /*0920*/  LOP3.LUT R6, R22, R24, R23, 0x96, !PT ;  /* 0x0000001816067212 */ /* 0x000fe400078e9617 */
[----:B------:R-:W-:Y:S02]  /*0930*/  LOP3.LUT R11, R8, R7, R13, 0xf8, !PT ;  /* 0x00000007080b7212 */ /* 0x000fe400078ef80d */
[----:B------:R-:W-:Y:S02]  /*0940*/  LOP3.LUT R9, R10, R17, R12, 0xf8, !PT ;  /* 0x000000110a097212 */ /* 0x000fe400078ef80c */
[----:B------:R-:W-:-:S02]  /*0950*/  LOP3.LUT R6, R6, R11, R5, 0x32, !PT ;  /* 0x0000000b06067212 */ /* 0x000fc400078e3205 */
[----:B------:R-:W-:Y:S01]  /*0960*/  LOP3.LUT R4, R20, R9, R4, 0x32, !PT ;  /* 0x0000000914047212 */ /* 0x000fe200078e3204 */
[----:B0-----:R-:W-:Y:S01]  /*0970*/  IMAD.WIDE R2, R0, 0x8, R2 ;  /* 0x0000000800027825 */ /* 0x001fe200078e0202 */
[----:B------:R-:W-:Y:S02]  /*0980*/  LOP3.LUT R5, R6, R7, R13, 0x60, !PT ;  /* 0x0000000706057212 */ /* 0x000fe400078e600d */
[----:B------:R-:W-:-:S05]  /*0990*/  LOP3.LUT R4, R4, R17, R12, 0x60, !PT ;  /* 0x0000001104047212 */ /* 0x000fca00078e600c */
[----:B------:R-:W-:Y:S01]  /*09a0*/  STG.E.64 desc[UR6][R2.64], R4 ;  /* 0x0000000402007986 */ /* 0x000fe2000c101b06 */
[----:B------:R-:W-:Y:S05]  /*09b0*/  EXIT ;  /* 0x000000000000794d */ /* 0x000fea0003800000 */
.L_x_0:
[----:B------:R-:W-:-:S00]  /*09c0*/  BRA `(.L_x_0) ;  /* 0xfffffffc00fc7947 */ /* 0x000fc0000383ffff */
[----:B------:R-:W-:-:S00]  /*09d0*/  NOP ;  /* 0x0000000000007918 */ /* 0x000fc00000000000 */
        /* <DEDUP_REMOVED lines=10> */
.L_x_1:


//--------------------- .nv.shared.reserved.0     --------------------------
	.section	.nv.shared.reserved.0,"aw",@nobits
	.weak		__nv_reservedSMEM_offset_0_alias
	.size		__nv_reservedSMEM_offset_0_alias, 0, 64
	.other		__nv_reservedSMEM_offset_0_alias,@"STO_CUDA_RESERVED_SHARED STV_DEFAULT"
__nv_reservedSMEM_offset_0_alias:
	.zero		0
	.zero		64


//--------------------- .nv.constant0._ZN36_GLOBAL__N__b3beac91_4_k_cu_e7fdbb9e15gol_step_kernelEPKmPmi --------------------------
	.section	.nv.constant0._ZN36_GLOBAL__N__b3beac91_4_k_cu_e7fdbb9e15gol_step_kernelEPKmPmi,"a",@progbits
	.sectionflags	@""
	.align	4
.nv.constant0._ZN36_GLOBAL__N__b3beac91_4_k_cu_e7fdbb9e15gol_step_kernelEPKmPmi:
	.zero		916


//--------------------- SYMBOLS --------------------------

	.type		.nv.reservedSmem.offset0,@object
	.size		.nv.reservedSmem.offset0,0x4
